	.headerflags	@"EF_CUDA_TEXMODE_UNIFIED EF_CUDA_64BIT_ADDRESS EF_CUDA_ACCELERATORS EF_CUDA_SM90 EF_CUDA_VIRTUAL_SM(EF_CUDA_SM90)"
	.elftype	@"ET_EXEC"


//--------------------- .nv.info                  --------------------------
	.section	.nv.info,"",@"SHT_CUDA_INFO"
	.align	4


	//----- nvinfo : EIATTR_REGCOUNT
	.align		4
        /*0000*/ 	.byte	0x04, 0x2f
        /*0002*/ 	.short	(.L_1 - .L_0)
	.align		4
.L_0:
        /*0004*/ 	.word	index@(triton_poi_fused_add_convolution_relu_6)
        /*0008*/ 	.word	0x00000017


	//----- nvinfo : EIATTR_MIN_STACK_SIZE
	.align		4
.L_1:
        /*000c*/ 	.byte	0x04, 0x12
        /*000e*/ 	.short	(.L_3 - .L_2)
	.align		4
.L_2:
        /*0010*/ 	.word	index@(triton_poi_fused_add_convolution_relu_6)
        /*0014*/ 	.word	0x00000000


	//----- nvinfo : EIATTR_FRAME_SIZE
	.align		4
.L_3:
        /*0018*/ 	.byte	0x04, 0x11
        /*001a*/ 	.short	(.L_5 - .L_4)
	.align		4
.L_4:
        /*001c*/ 	.word	index@(triton_poi_fused_add_convolution_relu_6)
        /*0020*/ 	.word	0x00000000


	//----- nvinfo : EIATTR_MIN_STACK_SIZE
	.align		4
.L_5:
        /*0024*/ 	.byte	0x04, 0x12
        /*0026*/ 	.short	(.L_7 - .L_6)
	.align		4
.L_6:
        /*0028*/ 	.word	index@(triton_poi_fused_add_convolution_relu_6)
        /*002c*/ 	.word	0x00000000
.L_7:


//--------------------- .nv.info.triton_poi_fused_add_convolution_relu_6 --------------------------
	.section	.nv.info.triton_poi_fused_add_convolution_relu_6,"",@"SHT_CUDA_INFO"
	.sectionflags	@""
	.align	4


	//----- nvinfo : EIATTR_CUDA_API_VERSION
	.align		4
        /*0000*/ 	.byte	0x04, 0x37
        /*0002*/ 	.short	(.L_9 - .L_8)
.L_8:
        /*0004*/ 	.word	0x0000007c


	//----- nvinfo : EIATTR_KPARAM_INFO
	.align		4
.L_9:
        /*0008*/ 	.byte	0x04, 0x17
        /*000a*/ 	.short	(.L_11 - .L_10)
.L_10:
        /*000c*/ 	.word	0x00000000
        /*0010*/ 	.short	0x0005
        /*0012*/ 	.short	0x0028
        /*0014*/ 	.byte	0x00, 0xf0, 0x11, 0x00


	//----- nvinfo : EIATTR_KPARAM_INFO
	.align		4
.L_11:
        /*0018*/ 	.byte	0x04, 0x17
        /*001a*/ 	.short	(.L_13 - .L_12)
.L_12:
        /*001c*/ 	.word	0x00000000
        /*0020*/ 	.short	0x0004
        /*0022*/ 	.short	0x0020
        /*0024*/ 	.byte	0x00, 0xf4, 0x21, 0x00


	//----- nvinfo : EIATTR_KPARAM_INFO
	.align		4
.L_13:
        /*0028*/ 	.byte	0x04, 0x17
        /*002a*/ 	.short	(.L_15 - .L_14)
.L_14:
        /*002c*/ 	.word	0x00000000
        /*0030*/ 	.short	0x0003
        /*0032*/ 	.short	0x0018
        /*0034*/ 	.byte	0x00, 0xf4, 0x21, 0x00


	//----- nvinfo : EIATTR_KPARAM_INFO
	.align		4
.L_15:
        /*0038*/ 	.byte	0x04, 0x17
        /*003a*/ 	.short	(.L_17 - .L_16)
.L_16:
        /*003c*/ 	.word	0x00000000
        /*0040*/ 	.short	0x0002
        /*0042*/ 	.short	0x0010
        /*0044*/ 	.byte	0x00, 0xf4, 0x21, 0x00


	//----- nvinfo : EIATTR_KPARAM_INFO
	.align		4
.L_17:
        /*0048*/ 	.byte	0x04, 0x17
        /*004a*/ 	.short	(.L_19 - .L_18)
.L_18:
        /*004c*/ 	.word	0x00000000
        /*0050*/ 	.short	0x0001
        /*0052*/ 	.short	0x0008
        /*0054*/ 	.byte	0x00, 0xf4, 0x21, 0x00


	//----- nvinfo : EIATTR_KPARAM_INFO
	.align		4
.L_19:
        /*0058*/ 	.byte	0x04, 0x17
        /*005a*/ 	.short	(.L_21 - .L_20)
.L_20:
        /*005c*/ 	.word	0x00000000
        /*0060*/ 	.short	0x0000
        /*0062*/ 	.short	0x0000
        /*0064*/ 	.byte	0x00, 0xf4, 0x21, 0x00


	//----- nvinfo : EIATTR_SPARSE_MMA_MASK
	.align		4
.L_21:
        /*0068*/ 	.byte	0x03, 0x50
        /*006a*/ 	.short	0x0000


	//----- nvinfo : EIATTR_MAXREG_COUNT
	.align		4
        /*006c*/ 	.byte	0x03, 0x1b
        /*006e*/ 	.short	0x00ff


	//----- nvinfo : EIATTR_EXIT_INSTR_OFFSETS
	.align		4
        /*0070*/ 	.byte	0x04, 0x1c
        /*0072*/ 	.short	(.L_23 - .L_22)


	//   ....[0]....
.L_22:
        /*0074*/ 	.word	0x000002e0


	//----- nvinfo : EIATTR_REQNTID
	.align		4
.L_23:
        /*0078*/ 	.byte	0x04, 0x10
        /*007a*/ 	.short	(.L_25 - .L_24)
.L_24:
        /*007c*/ 	.word	0x00000080
        /*0080*/ 	.word	0x00000001
        /*0084*/ 	.word	0x00000001


	//----- nvinfo : EIATTR_CBANK_PARAM_SIZE
	.align		4
.L_25:
        /*0088*/ 	.byte	0x03, 0x19
        /*008a*/ 	.short	0x002c


	//----- nvinfo : EIATTR_PARAM_CBANK
	.align		4
        /*008c*/ 	.byte	0x04, 0x0a
        /*008e*/ 	.short	(.L_27 - .L_26)
	.align		4
.L_26:
        /*0090*/ 	.word	index@(.nv.constant0.triton_poi_fused_add_convolution_relu_6)
        /*0094*/ 	.short	0x0210
        /*0096*/ 	.short	0x002c


	//----- nvinfo : EIATTR_SW_WAR
	.align		4
.L_27:
        /*0098*/ 	.byte	0x04, 0x36
        /*009a*/ 	.short	(.L_29 - .L_28)
.L_28:
        /*009c*/ 	.word	0x00000008
.L_29:


//--------------------- .nv.callgraph             --------------------------
	.section	.nv.callgraph,"",@"SHT_CUDA_CALLGRAPH"
	.align	4
	.sectionentsize	8
	.align		4
        /*0000*/ 	.word	0x00000000
	.align		4
        /*0004*/ 	.word	0xffffffff
	.align		4
        /*0008*/ 	.word	0x00000000
	.align		4
        /*000c*/ 	.word	0xfffffffe
	.align		4
        /*0010*/ 	.word	0x00000000
	.align		4
        /*0014*/ 	.word	0xfffffffd
	.align		4
        /*0018*/ 	.word	0x00000000
	.align		4
        /*001c*/ 	.word	0xfffffffc


//--------------------- .text.triton_poi_fused_add_convolution_relu_6 --------------------------
	.section	.text.triton_poi_fused_add_convolution_relu_6,"ax",@progbits
	.align	128
        .global         triton_poi_fused_add_convolution_relu_6
        .type           triton_poi_fused_add_convolution_relu_6,@function
        .size           triton_poi_fused_add_convolution_relu_6,(.L_x_1 - triton_poi_fused_add_convolution_relu_6)
        .other          triton_poi_fused_add_convolution_relu_6,@"STO_CUDA_ENTRY STV_DEFAULT"
triton_poi_fused_add_convolution_relu_6:
.text.triton_poi_fused_add_convolution_relu_6:
[----:B------:R-:W-:Y:S01]  /*0000*/  LDC R1, c[0x0][0x28] ;  /* 0x00000a00ff017b82 */ /* 0x000fe20000000800 */
[----:B------:R-:W1:Y:S07]  /*0010*/  S2R R0, SR_TID.X ;  /* 0x0000000000007919 */ /* 0x000e6e0000002100 */
[----:B------:R-:W2:Y:S01]  /*0020*/  LDC.64 R12, c[0x0][0x218] ;  /* 0x00008600ff0c7b82 */ /* 0x000ea20000000a00 */
[----:B------:R-:W-:Y:S01]  /*0030*/  ULDC.64 UR4, c[0x0][0x208] ;  /* 0x0000820000047ab9 */ /* 0x000fe20000000a00 */
[----:B------:R-:W3:Y:S06]  /*0040*/  S2R R5, SR_CTAID.X ;  /* 0x0000000000057919 */ /* 0x000eec0000002500 */
[----:B------:R-:W4:Y:S08]  /*0050*/  LDC.64 R14, c[0x0][0x220] ;  /* 0x00008800ff0e7b82 */ /* 0x000f300000000a00 */
[----:B------:R-:W5:Y:S01]  /*0060*/  LDC.64 R8, c[0x0][0x228] ;  /* 0x00008a00ff087b82 */ /* 0x000f620000000a00 */
[----:B-1----:R-:W-:Y:S01]  /*0070*/  IMAD.SHL.U32 R0, R0, 0x4, RZ ;  /* 0x0000000400007824 */ /* 0x002fe200078e00ff */
[----:B---3--:R-:W-:-:S04]  /*0080*/  SHF.R.S32.HI R3, RZ, 0x16, R5 ;  /* 0x00000016ff037819 */ /* 0x008fc80000011405 */
[----:B------:R-:W-:Y:S02]  /*0090*/  LOP3.LUT R0, R0, 0x1fc, RZ, 0xc0, !PT ;  /* 0x000001fc00007812 */ /* 0x000fe400078ec0ff */
[----:B------:R-:W-:Y:S02]  /*00a0*/  SGXT R3, R3, 0x1 ;  /* 0x000000010303781a */ /* 0x000fe40000000200 */
[----:B------:R-:W-:Y:S02]  /*00b0*/  LEA R0, R5, R0, 0x9 ;  /* 0x0000000005007211 */ /* 0x000fe400078e48ff */
[----:B------:R-:W1:Y:S02]  /*00c0*/  LDC.64 R4, c[0x0][0x210] ;  /* 0x00008400ff047b82 */ /* 0x000e640000000a00 */
[----:B------:R-:W-:-:S04]  /*00d0*/  LEA.HI R3, R3, R0, RZ, 0x8 ;  /* 0x0000000003037211 */ /* 0x000fc800078f40ff */
[----:B------:R-:W-:-:S04]  /*00e0*/  SHF.R.S32.HI R3, RZ, 0x8, R3 ;  /* 0x00000008ff037819 */ /* 0x000fc80000011403 */
[C---:B------:R-:W-:Y:S01]  /*00f0*/  LEA.HI R2, R3.reuse, R3, RZ, 0x6 ;  /* 0x0000000303027211 */ /* 0x040fe200078f30ff */
[----:B--2---:R-:W-:-:S03]  /*0100*/  IMAD.WIDE R12, R3, 0x4, R12 ;  /* 0x00000004030c7825 */ /* 0x004fc600078e020c */
[----:B------:R-:W-:-:S03]  /*0110*/  LOP3.LUT R2, R2, 0xffffffc0, RZ, 0xc0, !PT ;  /* 0xffffffc002027812 */ /* 0x000fc600078ec0ff */
[----:B------:R-:W2:Y:S02]  /*0120*/  LDG.E.EL R12, desc[UR4][R12.64] ;  /* 0x000000040c0c7981 */ /* 0x000ea4000c2e1900 */
[----:B------:R-:W-:Y:S02]  /*0130*/  IMAD.IADD R7, R3, 0x1, -R2 ;  /* 0x0000000103077824 */ /* 0x000fe400078e0a02 */
[C---:B-----5:R-:W-:Y:S01]  /*0140*/  IMAD.WIDE R8, R0.reuse, 0x4, R8 ;  /* 0x0000000400087825 */ /* 0x060fe200078e0208 */
[----:B------:R-:W3:Y:S03]  /*0150*/  LDC.64 R2, c[0x0][0x230] ;  /* 0x00008c00ff027b82 */ /* 0x000ee60000000a00 */
[----:B----4-:R-:W-:Y:S02]  /*0160*/  IMAD.WIDE R14, R7, 0x4, R14 ;  /* 0x00000004070e7825 */ /* 0x010fe400078e020e */
[----:B------:R-:W4:Y:S02]  /*0170*/  LDG.E.128 R8, desc[UR4][R8.64] ;  /* 0x0000000408087981 */ /* 0x000f24000c1e1d00 */
[----:B-1----:R-:W-:-:S02]  /*0180*/  IMAD.WIDE R4, R0, 0x4, R4 ;  /* 0x0000000400047825 */ /* 0x002fc400078e0204 */
[----:B------:R-:W2:Y:S04]  /*0190*/  LDG.E.EL R15, desc[UR4][R14.64] ;  /* 0x000000040e0f7981 */ /* 0x000ea8000c2e1900 */
[----:B------:R-:W5:Y:S01]  /*01a0*/  LDG.E.128 R4, desc[UR4][R4.64] ;  /* 0x0000000404047981 */ /* 0x000f62000c1e1d00 */
[----:B---3--:R-:W-:-:S04]  /*01b0*/  IMAD.WIDE R2, R0, 0x4, R2 ;  /* 0x0000000400027825 */ /* 0x008fc800078e0202 */
[----:B--2---:R-:W-:-:S04]  /*01c0*/  FADD R16, R12, R15 ;  /* 0x0000000f0c107221 */ /* 0x004fc80000000000 */
[--C-:B-----5:R-:W-:Y:S01]  /*01d0*/  FADD R18, R7, R16.reuse ;  /* 0x0000001007127221 */ /* 0x120fe20000000000 */
[--C-:B------:R-:W-:Y:S01]  /*01e0*/  FADD R17, R4, R16.reuse ;  /* 0x0000001004117221 */ /* 0x100fe20000000000 */
[--C-:B------:R-:W-:Y:S01]  /*01f0*/  FADD R20, R5, R16.reuse ;  /* 0x0000001005147221 */ /* 0x100fe20000000000 */
[----:B------:R-:W-:Y:S02]  /*0200*/  FADD R7, R6, R16 ;  /* 0x0000001006077221 */ /* 0x000fe40000000000 */
[----:B----4-:R-:W-:Y:S01]  /*0210*/  FSETP.GEU.AND P0, PT, R18, -R11, PT ;  /* 0x8000000b1200720b */ /* 0x010fe20003f0e000 */
[----:B------:R-:W-:Y:S01]  /*0220*/  FADD R11, R11, R18 ;  /* 0x000000120b0b7221 */ /* 0x000fe20000000000 */
[----:B------:R-:W-:Y:S01]  /*0230*/  FSETP.GEU.AND P3, PT, R17, -R8, PT ;  /* 0x800000081100720b */ /* 0x000fe20003f6e000 */
[----:B------:R-:W-:Y:S01]  /*0240*/  FADD R17, R8, R17 ;  /* 0x0000001108117221 */ /* 0x000fe20000000000 */
[----:B------:R-:W-:Y:S01]  /*0250*/  FSETP.GEU.AND P2, PT, R20, -R9, PT ;  /* 0x800000091400720b */ /* 0x000fe20003f4e000 */
[----:B------:R-:W-:Y:S01]  /*0260*/  FADD R20, R9, R20 ;  /* 0x0000001409147221 */ /* 0x000fe20000000000 */
[----:B------:R-:W-:Y:S01]  /*0270*/  FSETP.GEU.AND P1, PT, R7, -R10, PT ;  /* 0x8000000a0700720b */ /* 0x000fe20003f2e000 */
[----:B------:R-:W-:Y:S01]  /*0280*/  FADD R7, R10, R7 ;  /* 0x000000070a077221 */ /* 0x000fe20000000000 */
[----:B------:R-:W-:-:S02]  /*0290*/  SEL R8, R17, RZ, P3 ;  /* 0x000000ff11087207 */ /* 0x000fc40001800000 */
[----:B------:R-:W-:Y:S02]  /*02a0*/  SEL R9, R20, RZ, P2 ;  /* 0x000000ff14097207 */ /* 0x000fe40001000000 */
[----:B------:R-:W-:Y:S02]  /*02b0*/  SEL R10, R7, RZ, P1 ;  /* 0x000000ff070a7207 */ /* 0x000fe40000800000 */
[----:B------:R-:W-:-:S05]  /*02c0*/  SEL R11, R11, RZ, P0 ;  /* 0x000000ff0b0b7207 */ /* 0x000fca0000000000 */
[----:B------:R-:W-:Y:S01]  /*02d0*/  STG.E.128 desc[UR4][R2.64], R8 ;  /* 0x0000000802007986 */ /* 0x000fe2000c101d04 */
[----:B------:R-:W-:Y:S05]  /*02e0*/  EXIT ;  /* 0x000000000000794d */ /* 0x000fea0003800000 */
.L_x_0:
[----:B------:R-:W-:-:S00]  /*02f0*/  BRA `(.L_x_0) ;  /* 0xfffffffc00fc7947 */ /* 0x000fc0000383ffff */
[----:B------:R-:W-:-:S00]  /*0300*/  NOP ;  /* 0x0000000000007918 */ /* 0x000fc00000000000 */
[----:B------:R-:W-:-:S00]  /*0310*/  NOP ;  /* 0x0000000000007918 */ /* 0x000fc00000000000 */
[----:B------:R-:W-:-:S00]  /*0320*/  NOP ;  /* 0x0000000000007918 */ /* 0x000fc00000000000 */
[----:B------:R-:W-:-:S00]  /*0330*/  NOP ;  /* 0x0000000000007918 */ /* 0x000fc00000000000 */
[----:B------:R-:W-:-:S00]  /*0340*/  NOP ;  /* 0x0000000000007918 */ /* 0x000fc00000000000 */
[----:B------:R-:W-:-:S00]  /*0350*/  NOP ;  /* 0x0000000000007918 */ /* 0x000fc00000000000 */
[----:B------:R-:W-:-:S00]  /*0360*/  NOP ;  /* 0x0000000000007918 */ /* 0x000fc00000000000 */
[----:B------:R-:W-:-:S00]  /*0370*/  NOP ;  /* 0x0000000000007918 */ /* 0x000fc00000000000 */
.L_x_1:


//--------------------- .nv.constant0.triton_poi_fused_add_convolution_relu_6 --------------------------
	.section	.nv.constant0.triton_poi_fused_add_convolution_relu_6,"a",@progbits
	.sectionflags	@""
	.align	4
.nv.constant0.triton_poi_fused_add_convolution_relu_6:
	.zero		572
